//
// Generated by NVIDIA NVVM Compiler
//
// Compiler Build ID: CL-36424714
// Cuda compilation tools, release 13.0, V13.0.88
// Based on NVVM 20.0.0
//

.version 9.0
.target sm_100
.address_size 64

	// .globl	_Z25compute_variable_mobilityPdS_iii

.visible .entry _Z25compute_variable_mobilityPdS_iii(
	.param .u64 .ptr .align 1 _Z25compute_variable_mobilityPdS_iii_param_0,
	.param .u64 .ptr .align 1 _Z25compute_variable_mobilityPdS_iii_param_1,
	.param .u32 _Z25compute_variable_mobilityPdS_iii_param_2,
	.param .u32 _Z25compute_variable_mobilityPdS_iii_param_3,
	.param .u32 _Z25compute_variable_mobilityPdS_iii_param_4
)
{
	.reg .pred 	%p<3>;
	.reg .b32 	%r<23>;
	.reg .b64 	%rd<8>;
	.reg .b64 	%fd<6>;

	ld.param.u64 	%rd3, [_Z25compute_variable_mobilityPdS_iii_param_0];
	ld.param.u64 	%rd4, [_Z25compute_variable_mobilityPdS_iii_param_1];
	ld.param.u32 	%r9, [_Z25compute_variable_mobilityPdS_iii_param_2];
	ld.param.u32 	%r10, [_Z25compute_variable_mobilityPdS_iii_param_3];
	ld.param.u32 	%r11, [_Z25compute_variable_mobilityPdS_iii_param_4];
	mov.u32 	%r1, %nctaid.x;
	mov.u32 	%r12, %ctaid.y;
	mov.u32 	%r13, %ctaid.x;
	mad.lo.s32 	%r14, %r1, %r12, %r13;
	mov.u32 	%r2, %ntid.x;
	mov.u32 	%r3, %ntid.y;
	mov.u32 	%r15, %tid.y;
	mov.u32 	%r16, %tid.x;
	mad.lo.s32 	%r17, %r14, %r3, %r15;
	mad.lo.s32 	%r22, %r17, %r2, %r16;
	mul.lo.s32 	%r18, %r10, %r9;
	mul.lo.s32 	%r5, %r18, %r11;
	setp.ge.s32 	%p1, %r22, %r5;
	@%p1 bra 	$L__BB0_3;
	mul.lo.s32 	%r19, %r2, %r1;
	mul.lo.s32 	%r20, %r19, %r3;
	mov.u32 	%r21, %nctaid.y;
	mul.lo.s32 	%r6, %r20, %r21;
	cvta.to.global.u64 	%rd1, %rd4;
	cvta.to.global.u64 	%rd2, %rd3;
$L__BB0_2:
	mul.wide.s32 	%rd5, %r22, 8;
	add.s64 	%rd6, %rd1, %rd5;
	ld.global.f64 	%fd1, [%rd6];
	mul.f64 	%fd2, %fd1, %fd1;
	sub.f64 	%fd3, %fd1, %fd2;
	abs.f64 	%fd4, %fd3;
	sqrt.rn.f64 	%fd5, %fd4;
	add.s64 	%rd7, %rd2, %rd5;
	st.global.f64 	[%rd7], %fd5;
	add.s32 	%r22, %r22, %r6;
	setp.lt.s32 	%p2, %r22, %r5;
	@%p2 bra 	$L__BB0_2;
$L__BB0_3:
	ret;

}


// ===== COMPILED SASS (sm_100) =====

	.target	sm_100

	.elftype	@"ET_EXEC"


//--------------------- .note.nv.tkinfo           --------------------------
	.section	.note.nv.tkinfo,"",@"SHT_NOTE"
	.sectionflags	@"SHF_NOTE_NV_TKINFO"
	.tkinfo
        /*0018*/ 	.word	0x00000002
        /*0030*/ 	.string	""
        /*0030*/ 	.string	"ptxas"
        /*0030*/ 	.string	"Cuda compilation tools, release 13.0, V13.0.88"
        /*0030*/ 	.string	"Build cuda_13.0.r13.0/compiler.36424714_0"
        /*0030*/ 	.string	"-arch sm_100 -m 64 "



//--------------------- .note.nv.cuinfo           --------------------------
	.section	.note.nv.cuinfo,"",@"SHT_NOTE"
	.sectionflags	@"SHF_NOTE_NV_CUINFO"
        /*0018*/ 	.short	0x0002
        /*001a*/ 	.short	0x0064
        /*001c*/ 	.short	0x0082
	.zero		2


//--------------------- .nv.info                  --------------------------
	.section	.nv.info,"",@"SHT_CUDA_INFO"
	.align	4


	//----- nvinfo : EIATTR_REGCOUNT
	.align		4
        /*0000*/ 	.byte	0x04, 0x2f
        /*0002*/ 	.short	(.L_1 - .L_0)
	.align		4
.L_0:
        /*0004*/ 	.word	index@(_Z25compute_variable_mobilityPdS_iii)
        /*0008*/ 	.word	0x0000001a


	//----- nvinfo : EIATTR_FRAME_SIZE
	.align		4
.L_1:
        /*000c*/ 	.byte	0x04, 0x11
        /*000e*/ 	.short	(.L_3 - .L_2)
	.align		4
.L_2:
        /*0010*/ 	.word	index@($__internal_0_$__cuda_sm20_dsqrt_rn_f64_mediumpath_v1)
        /*0014*/ 	.word	0x00000000


	//----- nvinfo : EIATTR_FRAME_SIZE
	.align		4
.L_3:
        /*0018*/ 	.byte	0x04, 0x11
        /*001a*/ 	.short	(.L_5 - .L_4)
	.align		4
.L_4:
        /*001c*/ 	.word	index@(_Z25compute_variable_mobilityPdS_iii)
        /*0020*/ 	.word	0x00000000


	//----- nvinfo : EIATTR_MIN_STACK_SIZE
	.align		4
.L_5:
        /*0024*/ 	.byte	0x04, 0x12
        /*0026*/ 	.short	(.L_7 - .L_6)
	.align		4
.L_6:
        /*0028*/ 	.word	index@(_Z25compute_variable_mobilityPdS_iii)
        /*002c*/ 	.word	0x00000000
.L_7:


//--------------------- .nv.compat                --------------------------
	.section	.nv.compat,"",@"SHT_CUDA_COMPAT_INFO"
	.align	4
        /*0000*/ 	.byte	0x02, 0x09, 0x00, 0x00, 0x02, 0x02, 0x01, 0x00, 0x02, 0x05, 0x05, 0x00, 0x03, 0x07, 0x01, 0x01
        /*0010*/ 	.byte	0x02, 0x03, 0x00, 0x00, 0x02, 0x06, 0x01, 0x00, 0x04, 0x0b, 0x08, 0x00, 0x01, 0x00, 0x00, 0x00
        /*0020*/ 	.byte	0x00, 0x00, 0x00, 0x00


//--------------------- .nv.info._Z25compute_variable_mobilityPdS_iii --------------------------
	.section	.nv.info._Z25compute_variable_mobilityPdS_iii,"",@"SHT_CUDA_INFO"
	.sectionflags	@""
	.align	4


	//----- nvinfo : EIATTR_CUDA_API_VERSION
	.align		4
        /*0000*/ 	.byte	0x04, 0x37
        /*0002*/ 	.short	(.L_9 - .L_8)
.L_8:
        /*0004*/ 	.word	0x00000082


	//----- nvinfo : EIATTR_KPARAM_INFO
	.align		4
.L_9:
        /*0008*/ 	.byte	0x04, 0x17
        /*000a*/ 	.short	(.L_11 - .L_10)
.L_10:
        /*000c*/ 	.word	0x00000000
        /*0010*/ 	.short	0x0004
        /*0012*/ 	.short	0x0018
        /*0014*/ 	.byte	0x00, 0xf0, 0x11, 0x00


	//----- nvinfo : EIATTR_KPARAM_INFO
	.align		4
.L_11:
        /*0018*/ 	.byte	0x04, 0x17
        /*001a*/ 	.short	(.L_13 - .L_12)
.L_12:
        /*001c*/ 	.word	0x00000000
        /*0020*/ 	.short	0x0003
        /*0022*/ 	.short	0x0014
        /*0024*/ 	.byte	0x00, 0xf0, 0x11, 0x00


	//----- nvinfo : EIATTR_KPARAM_INFO
	.align		4
.L_13:
        /*0028*/ 	.byte	0x04, 0x17
        /*002a*/ 	.short	(.L_15 - .L_14)
.L_14:
        /*002c*/ 	.word	0x00000000
        /*0030*/ 	.short	0x0002
        /*0032*/ 	.short	0x0010
        /*0034*/ 	.byte	0x00, 0xf0, 0x11, 0x00


	//----- nvinfo : EIATTR_KPARAM_INFO
	.align		4
.L_15:
        /*0038*/ 	.byte	0x04, 0x17
        /*003a*/ 	.short	(.L_17 - .L_16)
.L_16:
        /*003c*/ 	.word	0x00000000
        /*0040*/ 	.short	0x0001
        /*0042*/ 	.short	0x0008
        /*0044*/ 	.byte	0x00, 0xf5, 0x21, 0x00


	//----- nvinfo : EIATTR_KPARAM_INFO
	.align		4
.L_17:
        /*0048*/ 	.byte	0x04, 0x17
        /*004a*/ 	.short	(.L_19 - .L_18)
.L_18:
        /*004c*/ 	.word	0x00000000
        /*0050*/ 	.short	0x0000
        /*0052*/ 	.short	0x0000
        /*0054*/ 	.byte	0x00, 0xf5, 0x21, 0x00


	//----- nvinfo : EIATTR_SPARSE_MMA_MASK
	.align		4
.L_19:
        /*0058*/ 	.byte	0x03, 0x50
        /*005a*/ 	.short	0x0000


	//----- nvinfo : EIATTR_MAXREG_COUNT
	.align		4
        /*005c*/ 	.byte	0x03, 0x1b
        /*005e*/ 	.short	0x00ff


	//----- nvinfo : EIATTR_MERCURY_ISA_VERSION
	.align		4
        /*0060*/ 	.byte	0x03, 0x5f
        /*0062*/ 	.short	0x0101


	//----- nvinfo : EIATTR_VRC_CTA_INIT_COUNT
	.align		4
        /*0064*/ 	.byte	0x02, 0x4a
	.zero		1
	.zero		1


	//----- nvinfo : EIATTR_EXIT_INSTR_OFFSETS
	.align		4
        /*0068*/ 	.byte	0x04, 0x1c
        /*006a*/ 	.short	(.L_21 - .L_20)


	//   ....[0]....
.L_20:
        /*006c*/ 	.word	0x00000100


	//   ....[1]....
        /*0070*/ 	.word	0x00000360


	//----- nvinfo : EIATTR_CRS_STACK_SIZE
	.align		4
.L_21:
        /*0074*/ 	.byte	0x04, 0x1e
        /*0076*/ 	.short	(.L_23 - .L_22)
.L_22:
        /*0078*/ 	.word	0x00000000


	//----- nvinfo : EIATTR_CBANK_PARAM_SIZE
	.align		4
.L_23:
        /*007c*/ 	.byte	0x03, 0x19
        /*007e*/ 	.short	0x001c


	//----- nvinfo : EIATTR_PARAM_CBANK
	.align		4
        /*0080*/ 	.byte	0x04, 0x0a
        /*0082*/ 	.short	(.L_25 - .L_24)
	.align		4
.L_24:
        /*0084*/ 	.word	index@(.nv.constant0._Z25compute_variable_mobilityPdS_iii)
        /*0088*/ 	.short	0x0380
        /*008a*/ 	.short	0x001c


	//----- nvinfo : EIATTR_SW_WAR
	.align		4
.L_25:
        /*008c*/ 	.byte	0x04, 0x36
        /*008e*/ 	.short	(.L_27 - .L_26)
.L_26:
        /*0090*/ 	.word	0x00000008
.L_27:


//--------------------- .nv.callgraph             --------------------------
	.section	.nv.callgraph,"",@"SHT_CUDA_CALLGRAPH"
	.align	4
	.sectionentsize	8
	.align		4
        /*0000*/ 	.word	0x00000000
	.align		4
        /*0004*/ 	.word	0xffffffff
	.align		4
        /*0008*/ 	.word	0x00000000
	.align		4
        /*000c*/ 	.word	0xfffffffe
	.align		4
        /*0010*/ 	.word	0x00000000
	.align		4
        /*0014*/ 	.word	0xfffffffd
	.align		4
        /*0018*/ 	.word	0x00000000
	.align		4
        /*001c*/ 	.word	0xfffffffc


//--------------------- .text._Z25compute_variable_mobilityPdS_iii --------------------------
	.section	.text._Z25compute_variable_mobilityPdS_iii,"ax",@progbits
	.align	128
        .global         _Z25compute_variable_mobilityPdS_iii
        .type           _Z25compute_variable_mobilityPdS_iii,@function
        .size           _Z25compute_variable_mobilityPdS_iii,(.L_x_8 - _Z25compute_variable_mobilityPdS_iii)
        .other          _Z25compute_variable_mobilityPdS_iii,@"STO_CUDA_ENTRY STV_DEFAULT"
_Z25compute_variable_mobilityPdS_iii:
.text._Z25compute_variable_mobilityPdS_iii:
[----:B------:R-:W-:Y:S01]  /*0000*/  LDC R1, c[0x0][0x37c] ;  /* 0x0000df00ff017b82 */ /* 0x000fe20000000800 */
[----:B------:R-:W0:Y:S07]  /*0010*/  S2R R3, SR_TID.Y ;  /* 0x0000000000037919 */ /* 0x000e2e0000002200 */
[----:B------:R-:W-:Y:S01]  /*0020*/  S2UR UR4, SR_CTAID.Y ;  /* 0x00000000000479c3 */ /* 0x000fe20000002600 */
[----:B------:R-:W1:Y:S01]  /*0030*/  LDCU UR6, c[0x0][0x370] ;  /* 0x00006e00ff0677ac */ /* 0x000e620008000800 */
[----:B------:R-:W2:Y:S01]  /*0040*/  S2R R7, SR_TID.X ;  /* 0x0000000000077919 */ /* 0x000ea20000002100 */
[----:B------:R-:W2:Y:S05]  /*0050*/  LDCU UR7, c[0x0][0x360] ;  /* 0x00006c00ff0777ac */ /* 0x000eaa0008000800 */
[----:B------:R-:W1:Y:S01]  /*0060*/  S2UR UR5, SR_CTAID.X ;  /* 0x00000000000579c3 */ /* 0x000e620000002500 */
[----:B------:R-:W3:Y:S01]  /*0070*/  LDCU.64 UR8, c[0x0][0x390] ;  /* 0x00007200ff0877ac */ /* 0x000ee20008000a00 */
[----:B------:R-:W4:Y:S06]  /*0080*/  LDCU UR10, c[0x0][0x398] ;  /* 0x00007300ff0a77ac */ /* 0x000f2c0008000800 */
[----:B------:R-:W0:Y:S01]  /*0090*/  LDC R6, c[0x0][0x364] ;  /* 0x0000d900ff067b82 */ /* 0x000e220000000800 */
[----:B-1----:R-:W-:-:S02]  /*00a0*/  UIMAD UR4, UR6, UR4, UR5 ;  /* 0x00000004060472a4 */ /* 0x002fc4000f8e0205 */
[----:B---3--:R-:W-:-:S04]  /*00b0*/  UIMAD UR5, UR9, UR8, URZ ;  /* 0x00000008090572a4 */ /* 0x008fc8000f8e02ff */
[----:B----4-:R-:W-:Y:S01]  /*00c0*/  UIMAD UR5, UR5, UR10, URZ ;  /* 0x0000000a050572a4 */ /* 0x010fe2000f8e02ff */
[----:B0-----:R-:W-:-:S04]  /*00d0*/  IMAD R0, R6, UR4, R3 ;  /* 0x0000000406007c24 */ /* 0x001fc8000f8e0203 */
[----:B--2---:R-:W-:-:S05]  /*00e0*/  IMAD R7, R0, UR7, R7 ;  /* 0x0000000700077c24 */ /* 0x004fca000f8e0207 */
[----:B------:R-:W-:-:S13]  /*00f0*/  ISETP.GE.AND P0, PT, R7, UR5, PT ;  /* 0x0000000507007c0c */ /* 0x000fda000bf06270 */
[----:B------:R-:W-:Y:S05]  /*0100*/  @P0 EXIT ;  /* 0x000000000000094d */ /* 0x000fea0003800000 */
[----:B------:R-:W0:Y:S01]  /*0110*/  LDC.64 R2, c[0x0][0x388] ;  /* 0x0000e200ff027b82 */ /* 0x000e220000000a00 */
[----:B------:R-:W1:Y:S01]  /*0120*/  LDCU UR8, c[0x0][0x374] ;  /* 0x00006e80ff0877ac */ /* 0x000e620008000800 */
[----:B------:R-:W-:Y:S01]  /*0130*/  UIMAD UR4, UR6, UR7, URZ ;  /* 0x00000007060472a4 */ /* 0x000fe2000f8e02ff */
[----:B------:R-:W2:Y:S05]  /*0140*/  LDCU.64 UR10, c[0x0][0x358] ;  /* 0x00006b00ff0a77ac */ /* 0x000eaa0008000a00 */
[----:B------:R-:W3:Y:S01]  /*0150*/  LDC.64 R4, c[0x0][0x380] ;  /* 0x0000e000ff047b82 */ /* 0x000ee20000000a00 */
[----:B------:R-:W-:-:S04]  /*0160*/  IMAD R0, R6, UR4, RZ ;  /* 0x0000000406007c24 */ /* 0x000fc8000f8e02ff */
[----:B-1----:R-:W-:-:S07]  /*0170*/  IMAD R0, R0, UR8, RZ ;  /* 0x0000000800007c24 */ /* 0x002fce000f8e02ff */
.L_x_2:
[----:B0-----:R-:W-:-:S06]  /*0180*/  IMAD.WIDE R12, R7, 0x8, R2 ;  /* 0x00000008070c7825 */ /* 0x001fcc00078e0202 */
[----:B--2---:R-:W2:Y:S01]  /*0190*/  LDG.E.64 R12, desc[UR10][R12.64] ;  /* 0x0000000a0c0c7981 */ /* 0x004ea2000c1e1b00 */
[----:B-1----:R-:W-:Y:S01]  /*01a0*/  IMAD.MOV.U32 R18, RZ, RZ, 0x0 ;  /* 0x00000000ff127424 */ /* 0x002fe200078e00ff */
[----:B------:R-:W-:Y:S01]  /*01b0*/  MOV R19, 0x3fd80000 ;  /* 0x3fd8000000137802 */ /* 0x000fe20000000f00 */
[----:B------:R-:W-:Y:S01]  /*01c0*/  BSSY.RECONVERGENT B0, `(.L_x_0) ;  /* 0x0000016000007945 */ /* 0x000fe20003800200 */
[----:B--2---:R-:W-:Y:S01]  /*01d0*/  DFMA R16, -R12, R12, R12 ;  /* 0x0000000c0c10722b */ /* 0x004fe2000000010c */
[--C-:B------:R-:W-:Y:S02]  /*01e0*/  IMAD.MOV.U32 R13, RZ, RZ, R7.reuse ;  /* 0x000000ffff0d7224 */ /* 0x100fe400078e0007 */
[----:B------:R-:W-:-:S05]  /*01f0*/  IMAD.IADD R7, R0, 0x1, R7 ;  /* 0x0000000100077824 */ /* 0x000fca00078e0207 */
[----:B------:R-:W-:Y:S01]  /*0200*/  DADD R8, -RZ, |R16| ;  /* 0x00000000ff087229 */ /* 0x000fe20000000510 */
[----:B------:R-:W-:-:S05]  /*0210*/  ISETP.GE.AND P0, PT, R7, UR5, PT ;  /* 0x0000000507007c0c */ /* 0x000fca000bf06270 */
[----:B------:R-:W0:Y:S04]  /*0220*/  MUFU.RSQ64H R11, R9 ;  /* 0x00000009000b7308 */ /* 0x000e280000001c00 */
[----:B------:R-:W-:-:S05]  /*0230*/  VIADD R10, R9, 0xfcb00000 ;  /* 0xfcb00000090a7836 */ /* 0x000fca0000000000 */
[----:B------:R-:W-:Y:S01]  /*0240*/  ISETP.GE.U32.AND P1, PT, R10, 0x7ca00000, PT ;  /* 0x7ca000000a00780c */ /* 0x000fe20003f26070 */
[----:B0-----:R-:W-:-:S08]  /*0250*/  DMUL R14, R10, R10 ;  /* 0x0000000a0a0e7228 */ /* 0x001fd00000000000 */
[----:B------:R-:W-:-:S08]  /*0260*/  DFMA R14, |R16|, -R14, 1 ;  /* 0x3ff00000100e742b */ /* 0x000fd00000000a0e */
[----:B------:R-:W-:Y:S02]  /*0270*/  DFMA R18, R14, R18, 0.5 ;  /* 0x3fe000000e12742b */ /* 0x000fe40000000012 */
[----:B------:R-:W-:-:S08]  /*0280*/  DMUL R14, R10, R14 ;  /* 0x0000000e0a0e7228 */ /* 0x000fd00000000000 */
[----:B------:R-:W-:-:S08]  /*0290*/  DFMA R22, R18, R14, R10 ;  /* 0x0000000e1216722b */ /* 0x000fd0000000000a */
[----:B------:R-:W-:Y:S02]  /*02a0*/  DMUL R14, |R16|, R22 ;  /* 0x00000016100e7228 */ /* 0x000fe40000000200 */
[----:B------:R-:W-:Y:S01]  /*02b0*/  IADD3 R21, PT, PT, R23, -0x100000, RZ ;  /* 0xfff0000017157810 */ /* 0x000fe20007ffe0ff */
[----:B------:R-:W-:-:S05]  /*02c0*/  IMAD.MOV.U32 R20, RZ, RZ, R22 ;  /* 0x000000ffff147224 */ /* 0x000fca00078e0016 */
[----:B------:R-:W-:-:S08]  /*02d0*/  DFMA R16, R14, -R14, |R16| ;  /* 0x8000000e0e10722b */ /* 0x000fd00000000410 */
[----:B------:R-:W-:Y:S01]  /*02e0*/  DFMA R18, R16, R20, R14 ;  /* 0x000000141012722b */ /* 0x000fe2000000000e */
[----:B------:R-:W-:Y:S10]  /*02f0*/  @!P1 BRA `(.L_x_1) ;  /* 0x0000000000089947 */ /* 0x000ff40003800000 */
[----:B------:R-:W-:-:S07]  /*0300*/  MOV R6, 0x320 ;  /* 0x0000032000067802 */ /* 0x000fce0000000f00 */
[----:B---3--:R-:W-:Y:S05]  /*0310*/  CALL.REL.NOINC `($__internal_0_$__cuda_sm20_dsqrt_rn_f64_mediumpath_v1) ;  /* 0x0000000000147944 */ /* 0x008fea0003c00000 */
.L_x_1:
[----:B------:R-:W-:Y:S05]  /*0320*/  BSYNC.RECONVERGENT B0 ;  /* 0x0000000000007941 */ /* 0x000fea0003800200 */
.L_x_0:
[----:B---3--:R-:W-:-:S05]  /*0330*/  IMAD.WIDE R8, R13, 0x8, R4 ;  /* 0x000000080d087825 */ /* 0x008fca00078e0204 */
[----:B------:R1:W-:Y:S01]  /*0340*/  STG.E.64 desc[UR10][R8.64], R18 ;  /* 0x0000001208007986 */ /* 0x0003e2000c101b0a */
[----:B------:R-:W-:Y:S05]  /*0350*/  @!P0 BRA `(.L_x_2) ;  /* 0xfffffffc00888947 */ /* 0x000fea000383ffff */
[----:B------:R-:W-:Y:S05]  /*0360*/  EXIT ;  /* 0x000000000000794d */ /* 0x000fea0003800000 */
        .weak           $__internal_0_$__cuda_sm20_dsqrt_rn_f64_mediumpath_v1
        .type           $__internal_0_$__cuda_sm20_dsqrt_rn_f64_mediumpath_v1,@function
        .size           $__internal_0_$__cuda_sm20_dsqrt_rn_f64_mediumpath_v1,(.L_x_8 - $__internal_0_$__cuda_sm20_dsqrt_rn_f64_mediumpath_v1)
$__internal_0_$__cuda_sm20_dsqrt_rn_f64_mediumpath_v1:
[----:B------:R-:W-:Y:S01]  /*0370*/  ISETP.GE.U32.AND P1, PT, R10, -0x3400000, PT ;  /* 0xfcc000000a00780c */ /* 0x000fe20003f26070 */
[----:B------:R-:W-:Y:S01]  /*0380*/  BSSY.RECONVERGENT B1, `(.L_x_3) ;  /* 0x0000026000017945 */ /* 0x000fe20003800200 */
[----:B------:R-:W-:Y:S01]  /*0390*/  MOV R20, R22 ;  /* 0x0000001600147202 */ /* 0x000fe20000000f00 */
[----:B------:R-:W-:Y:S01]  /*03a0*/  IMAD.MOV.U32 R10, RZ, RZ, R16 ;  /* 0x000000ffff0a7224 */ /* 0x000fe200078e0010 */
[----:B------:R-:W-:-:S09]  /*03b0*/  MOV R11, R17 ;  /* 0x00000011000b7202 */ /* 0x000fd20000000f00 */
[----:B------:R-:W-:Y:S05]  /*03c0*/  @!P1 BRA `(.L_x_4) ;  /* 0x0000000000209947 */ /* 0x000fea0003800000 */
[----:B------:R-:W-:-:S10]  /*03d0*/  DFMA.RM R10, R10, R20, R14 ;  /* 0x000000140a0a722b */ /* 0x000fd4000000400e */
[----:B------:R-:W-:-:S05]  /*03e0*/  IADD3 R14, P1, PT, R10, 0x1, RZ ;  /* 0x000000010a0e7810 */ /* 0x000fca0007f3e0ff */
[----:B------:R-:W-:-:S06]  /*03f0*/  IMAD.X R15, RZ, RZ, R11, P1 ;  /* 0x000000ffff0f7224 */ /* 0x000fcc00008e060b */
[----:B------:R-:W-:-:S08]  /*0400*/  DFMA.RP R8, -R10, R14, R8 ;  /* 0x0000000e0a08722b */ /* 0x000fd00000008108 */
[----:B------:R-:W-:-:S06]  /*0410*/  DSETP.GT.AND P1, PT, R8, RZ, PT ;  /* 0x000000ff0800722a */ /* 0x000fcc0003f24000 */
[----:B------:R-:W-:Y:S02]  /*0420*/  FSEL R10, R14, R10, P1 ;  /* 0x0000000a0e0a7208 */ /* 0x000fe40000800000 */
[----:B------:R-:W-:Y:S01]  /*0430*/  FSEL R11, R15, R11, P1 ;  /* 0x0000000b0f0b7208 */ /* 0x000fe20000800000 */
[----:B------:R-:W-:Y:S06]  /*0440*/  BRA `(.L_x_5) ;  /* 0x0000000000647947 */ /* 0x000fec0003800000 */
.L_x_4:
[----:B------:R-:W-:-:S14]  /*0450*/  DSETP.NE.AND P1, PT, R8, RZ, PT ;  /* 0x000000ff0800722a */ /* 0x000fdc0003f25000 */
[----:B------:R-:W-:Y:S05]  /*0460*/  @!P1 BRA `(.L_x_6) ;  /* 0x0000000000589947 */ /* 0x000fea0003800000 */
[----:B------:R-:W-:-:S13]  /*0470*/  ISETP.GE.AND P1, PT, R9, RZ, PT ;  /* 0x000000ff0900720c */ /* 0x000fda0003f26270 */
[----:B------:R-:W-:Y:S01]  /*0480*/  @!P1 MOV R10, 0x0 ;  /* 0x00000000000a9802 */ /* 0x000fe20000000f00 */
[----:B------:R-:W-:Y:S01]  /*0490*/  @!P1 IMAD.MOV.U32 R11, RZ, RZ, -0x80000 ;  /* 0xfff80000ff0b9424 */ /* 0x000fe200078e00ff */
[----:B------:R-:W-:Y:S06]  /*04a0*/  @!P1 BRA `(.L_x_5) ;  /* 0x00000000004c9947 */ /* 0x000fec0003800000 */
[----:B------:R-:W-:-:S13]  /*04b0*/  ISETP.GT.AND P1, PT, R9, 0x7fefffff, PT ;  /* 0x7fefffff0900780c */ /* 0x000fda0003f24270 */
[----:B------:R-:W-:Y:S05]  /*04c0*/  @P1 BRA `(.L_x_6) ;  /* 0x0000000000401947 */ /* 0x000fea0003800000 */
[----:B------:R-:W-:Y:S01]  /*04d0*/  DMUL R8, R8, 8.11296384146066816958e+31 ;  /* 0x4690000008087828 */ /* 0x000fe20000000000 */
[----:B------:R-:W-:Y:S01]  /*04e0*/  MOV R10, RZ ;  /* 0x000000ff000a7202 */ /* 0x000fe20000000f00 */
[----:B------:R-:W-:Y:S01]  /*04f0*/  IMAD.MOV.U32 R16, RZ, RZ, 0x0 ;  /* 0x00000000ff107424 */ /* 0x000fe200078e00ff */
[----:B------:R-:W-:-:S03]  /*0500*/  MOV R17, 0x3fd80000 ;  /* 0x3fd8000000117802 */ /* 0x000fc60000000f00 */
[----:B------:R-:W0:Y:S02]  /*0510*/  MUFU.RSQ64H R11, R9 ;  /* 0x00000009000b7308 */ /* 0x000e240000001c00 */
[----:B0-----:R-:W-:-:S08]  /*0520*/  DMUL R14, R10, R10 ;  /* 0x0000000a0a0e7228 */ /* 0x001fd00000000000 */
[----:B------:R-:W-:-:S08]  /*0530*/  DFMA R14, R8, -R14, 1 ;  /* 0x3ff00000080e742b */ /* 0x000fd0000000080e */
[----:B------:R-:W-:Y:S02]  /*0540*/  DFMA R16, R14, R16, 0.5 ;  /* 0x3fe000000e10742b */ /* 0x000fe40000000010 */
[----:B------:R-:W-:-:S08]  /*0550*/  DMUL R14, R10, R14 ;  /* 0x0000000e0a0e7228 */ /* 0x000fd00000000000 */
[----:B------:R-:W-:-:S08]  /*0560*/  DFMA R14, R16, R14, R10 ;  /* 0x0000000e100e722b */ /* 0x000fd0000000000a */
[----:B------:R-:W-:Y:S02]  /*0570*/  DMUL R10, R8, R14 ;  /* 0x0000000e080a7228 */ /* 0x000fe40000000000 */
[----:B------:R-:W-:-:S06]  /*0580*/  VIADD R15, R15, 0xfff00000 ;  /* 0xfff000000f0f7836 */ /* 0x000fcc0000000000 */
[----:B------:R-:W-:-:S08]  /*0590*/  DFMA R16, R10, -R10, R8 ;  /* 0x8000000a0a10722b */ /* 0x000fd00000000008 */
[----:B------:R-:W-:-:S10]  /*05a0*/  DFMA R10, R14, R16, R10 ;  /* 0x000000100e0a722b */ /* 0x000fd4000000000a */
[----:B------:R-:W-:Y:S01]  /*05b0*/  IADD3 R11, PT, PT, R11, -0x3500000, RZ ;  /* 0xfcb000000b0b7810 */ /* 0x000fe20007ffe0ff */
[----:B------:R-:W-:Y:S06]  /*05c0*/  BRA `(.L_x_5) ;  /* 0x0000000000047947 */ /* 0x000fec0003800000 */
.L_x_6:
[----:B------:R-:W-:-:S11]  /*05d0*/  DADD R10, R8, R8 ;  /* 0x00000000080a7229 */ /* 0x000fd60000000008 */
.L_x_5:
[----:B------:R-:W-:Y:S05]  /*05e0*/  BSYNC.RECONVERGENT B1 ;  /* 0x0000000000017941 */ /* 0x000fea0003800200 */
.L_x_3:
[----:B------:R-:W-:Y:S02]  /*05f0*/  HFMA2 R9, -RZ, RZ, 0, 0 ;  /* 0x00000000ff097431 */ /* 0x000fe400000001ff */
[----:B------:R-:W-:Y:S01]  /*0600*/  IMAD.MOV.U32 R8, RZ, RZ, R6 ;  /* 0x000000ffff087224 */ /* 0x000fe200078e0006 */
[----:B------:R-:W-:Y:S01]  /*0610*/  MOV R19, R11 ;  /* 0x0000000b00137202 */ /* 0x000fe20000000f00 */
[----:B------:R-:W-:Y:S02]  /*0620*/  IMAD.MOV.U32 R18, RZ, RZ, R10 ;  /* 0x000000ffff127224 */ /* 0x000fe400078e000a */
[----:B------:R-:W-:Y:S05]  /*0630*/  RET.REL.NODEC R8 `(_Z25compute_variable_mobilityPdS_iii) ;  /* 0xfffffff808707950 */ /* 0x000fea0003c3ffff */
.L_x_7:
[----:B------:R-:W-:-:S00]  /*0640*/  BRA `(.L_x_7) ;  /* 0xfffffffc00fc7947 */ /* 0x000fc0000383ffff */
[----:B------:R-:W-:-:S00]  /*0650*/  NOP ;  /* 0x0000000000007918 */ /* 0x000fc00000000000 */
        /* <DEDUP_REMOVED lines=10> */
.L_x_8:


//--------------------- .nv.shared.reserved.0     --------------------------
	.section	.nv.shared.reserved.0,"aw",@nobits
	.weak		__nv_reservedSMEM_offset_0_alias
	.size		__nv_reservedSMEM_offset_0_alias, 0, 64
	.other		__nv_reservedSMEM_offset_0_alias,@"STO_CUDA_RESERVED_SHARED STV_DEFAULT"
__nv_reservedSMEM_offset_0_alias:
	.zero		0
	.zero		64


//--------------------- .nv.constant0._Z25compute_variable_mobilityPdS_iii --------------------------
	.section	.nv.constant0._Z25compute_variable_mobilityPdS_iii,"a",@progbits
	.sectionflags	@""
	.align	4
.nv.constant0._Z25compute_variable_mobilityPdS_iii:
	.zero		924


//--------------------- SYMBOLS --------------------------

	.type		.nv.reservedSmem.offset0,@object
	.size		.nv.reservedSmem.offset0,0x4
